	.headerflags	@"EF_CUDA_TEXMODE_UNIFIED EF_CUDA_64BIT_ADDRESS EF_CUDA_ACCELERATORS EF_CUDA_SM90 EF_CUDA_VIRTUAL_SM(EF_CUDA_SM90)"
	.elftype	@"ET_EXEC"


//--------------------- .nv.info                  --------------------------
	.section	.nv.info,"",@"SHT_CUDA_INFO"
	.align	4


	//----- nvinfo : EIATTR_REGCOUNT
	.align		4
        /*0000*/ 	.byte	0x04, 0x2f
        /*0002*/ 	.short	(.L_3 - .L_2)
	.align		4
.L_2:
        /*0004*/ 	.word	index@(triton_poi_fused_cat_32)
        /*0008*/ 	.word	0x00000030


	//----- nvinfo : EIATTR_MIN_STACK_SIZE
	.align		4
.L_3:
        /*000c*/ 	.byte	0x04, 0x12
        /*000e*/ 	.short	(.L_5 - .L_4)
	.align		4
.L_4:
        /*0010*/ 	.word	index@(triton_poi_fused_cat_32)
        /*0014*/ 	.word	0x00000000


	//----- nvinfo : EIATTR_FRAME_SIZE
	.align		4
.L_5:
        /*0018*/ 	.byte	0x04, 0x11
        /*001a*/ 	.short	(.L_7 - .L_6)
	.align		4
.L_6:
        /*001c*/ 	.word	index@(triton_poi_fused_cat_32)
        /*0020*/ 	.word	0x00000000


	//----- nvinfo : EIATTR_MIN_STACK_SIZE
	.align		4
.L_7:
        /*0024*/ 	.byte	0x04, 0x12
        /*0026*/ 	.short	(.L_9 - .L_8)
	.align		4
.L_8:
        /*0028*/ 	.word	index@(triton_poi_fused_cat_32)
        /*002c*/ 	.word	0x00000000
.L_9:


//--------------------- .nv.info.triton_poi_fused_cat_32 --------------------------
	.section	.nv.info.triton_poi_fused_cat_32,"",@"SHT_CUDA_INFO"
	.sectionflags	@""
	.align	4


	//----- nvinfo : EIATTR_CUDA_API_VERSION
	.align		4
        /*0000*/ 	.byte	0x04, 0x37
        /*0002*/ 	.short	(.L_11 - .L_10)
.L_10:
        /*0004*/ 	.word	0x0000007c


	//----- nvinfo : EIATTR_KPARAM_INFO
	.align		4
.L_11:
        /*0008*/ 	.byte	0x04, 0x17
        /*000a*/ 	.short	(.L_13 - .L_12)
.L_12:
        /*000c*/ 	.word	0x00000000
        /*0010*/ 	.short	0x0015
        /*0012*/ 	.short	0x00a8
        /*0014*/ 	.byte	0x00, 0xf0, 0x11, 0x00


	//----- nvinfo : EIATTR_KPARAM_INFO
	.align		4
.L_13:
        /*0018*/ 	.byte	0x04, 0x17
        /*001a*/ 	.short	(.L_15 - .L_14)
.L_14:
        /*001c*/ 	.word	0x00000000
        /*0020*/ 	.short	0x0014
        /*0022*/ 	.short	0x00a0
        /*0024*/ 	.byte	0x00, 0xf4, 0x21, 0x00


	//----- nvinfo : EIATTR_KPARAM_INFO
	.align		4
.L_15:
        /*0028*/ 	.byte	0x04, 0x17
        /*002a*/ 	.short	(.L_17 - .L_16)
.L_16:
        /*002c*/ 	.word	0x00000000
        /*0030*/ 	.short	0x0013
        /*0032*/ 	.short	0x0098
        /*0034*/ 	.byte	0x00, 0xf4, 0x21, 0x00


	//----- nvinfo : EIATTR_KPARAM_INFO
	.align		4
.L_17:
        /*0038*/ 	.byte	0x04, 0x17
        /*003a*/ 	.short	(.L_19 - .L_18)
.L_18:
        /*003c*/ 	.word	0x00000000
        /*0040*/ 	.short	0x0012
        /*0042*/ 	.short	0x0090
        /*0044*/ 	.byte	0x00, 0xf4, 0x21, 0x00


	//----- nvinfo : EIATTR_KPARAM_INFO
	.align		4
.L_19:
        /*0048*/ 	.byte	0x04, 0x17
        /*004a*/ 	.short	(.L_21 - .L_20)
.L_20:
        /*004c*/ 	.word	0x00000000
        /*0050*/ 	.short	0x0011
        /*0052*/ 	.short	0x0088
        /*0054*/ 	.byte	0x00, 0xf4, 0x21, 0x00


	//----- nvinfo : EIATTR_KPARAM_INFO
	.align		4
.L_21:
        /*0058*/ 	.byte	0x04, 0x17
        /*005a*/ 	.short	(.L_23 - .L_22)
.L_22:
        /*005c*/ 	.word	0x00000000
        /*0060*/ 	.short	0x0010
        /*0062*/ 	.short	0x0080
        /*0064*/ 	.byte	0x00, 0xf4, 0x21, 0x00


	//----- nvinfo : EIATTR_KPARAM_INFO
	.align		4
.L_23:
        /*0068*/ 	.byte	0x04, 0x17
        /*006a*/ 	.short	(.L_25 - .L_24)
.L_24:
        /*006c*/ 	.word	0x00000000
        /*0070*/ 	.short	0x000f
        /*0072*/ 	.short	0x0078
        /*0074*/ 	.byte	0x00, 0xf4, 0x21, 0x00


	//----- nvinfo : EIATTR_KPARAM_INFO
	.align		4
.L_25:
        /*0078*/ 	.byte	0x04, 0x17
        /*007a*/ 	.short	(.L_27 - .L_26)
.L_26:
        /*007c*/ 	.word	0x00000000
        /*0080*/ 	.short	0x000e
        /*0082*/ 	.short	0x0070
        /*0084*/ 	.byte	0x00, 0xf4, 0x21, 0x00


	//----- nvinfo : EIATTR_KPARAM_INFO
	.align		4
.L_27:
        /*0088*/ 	.byte	0x04, 0x17
        /*008a*/ 	.short	(.L_29 - .L_28)
.L_28:
        /*008c*/ 	.word	0x00000000
        /*0090*/ 	.short	0x000d
        /*0092*/ 	.short	0x0068
        /*0094*/ 	.byte	0x00, 0xf4, 0x21, 0x00


	//----- nvinfo : EIATTR_KPARAM_INFO
	.align		4
.L_29:
        /*0098*/ 	.byte	0x04, 0x17
        /*009a*/ 	.short	(.L_31 - .L_30)
.L_30:
        /*009c*/ 	.word	0x00000000
        /*00a0*/ 	.short	0x000c
        /*00a2*/ 	.short	0x0060
        /*00a4*/ 	.byte	0x00, 0xf4, 0x21, 0x00


	//----- nvinfo : EIATTR_KPARAM_INFO
	.align		4
.L_31:
        /*00a8*/ 	.byte	0x04, 0x17
        /*00aa*/ 	.short	(.L_33 - .L_32)
.L_32:
        /*00ac*/ 	.word	0x00000000
        /*00b0*/ 	.short	0x000b
        /*00b2*/ 	.short	0x0058
        /*00b4*/ 	.byte	0x00, 0xf4, 0x21, 0x00


	//----- nvinfo : EIATTR_KPARAM_INFO
	.align		4
.L_33:
        /*00b8*/ 	.byte	0x04, 0x17
        /*00ba*/ 	.short	(.L_35 - .L_34)
.L_34:
        /*00bc*/ 	.word	0x00000000
        /*00c0*/ 	.short	0x000a
        /*00c2*/ 	.short	0x0050
        /*00c4*/ 	.byte	0x00, 0xf4, 0x21, 0x00


	//----- nvinfo : EIATTR_KPARAM_INFO
	.align		4
.L_35:
        /*00c8*/ 	.byte	0x04, 0x17
        /*00ca*/ 	.short	(.L_37 - .L_36)
.L_36:
        /*00cc*/ 	.word	0x00000000
        /*00d0*/ 	.short	0x0009
        /*00d2*/ 	.short	0x0048
        /*00d4*/ 	.byte	0x00, 0xf4, 0x21, 0x00


	//----- nvinfo : EIATTR_KPARAM_INFO
	.align		4
.L_37:
        /*00d8*/ 	.byte	0x04, 0x17
        /*00da*/ 	.short	(.L_39 - .L_38)
.L_38:
        /*00dc*/ 	.word	0x00000000
        /*00e0*/ 	.short	0x0008
        /*00e2*/ 	.short	0x0040
        /*00e4*/ 	.byte	0x00, 0xf4, 0x21, 0x00


	//----- nvinfo : EIATTR_KPARAM_INFO
	.align		4
.L_39:
        /*00e8*/ 	.byte	0x04, 0x17
        /*00ea*/ 	.short	(.L_41 - .L_40)
.L_40:
        /*00ec*/ 	.word	0x00000000
        /*00f0*/ 	.short	0x0007
        /*00f2*/ 	.short	0x0038
        /*00f4*/ 	.byte	0x00, 0xf4, 0x21, 0x00


	//----- nvinfo : EIATTR_KPARAM_INFO
	.align		4
.L_41:
        /*00f8*/ 	.byte	0x04, 0x17
        /*00fa*/ 	.short	(.L_43 - .L_42)
.L_42:
        /*00fc*/ 	.word	0x00000000
        /*0100*/ 	.short	0x0006
        /*0102*/ 	.short	0x0030
        /*0104*/ 	.byte	0x00, 0xf4, 0x21, 0x00


	//----- nvinfo : EIATTR_KPARAM_INFO
	.align		4
.L_43:
        /*0108*/ 	.byte	0x04, 0x17
        /*010a*/ 	.short	(.L_45 - .L_44)
.L_44:
        /*010c*/ 	.word	0x00000000
        /*0110*/ 	.short	0x0005
        /*0112*/ 	.short	0x0028
        /*0114*/ 	.byte	0x00, 0xf4, 0x21, 0x00


	//----- nvinfo : EIATTR_KPARAM_INFO
	.align		4
.L_45:
        /*0118*/ 	.byte	0x04, 0x17
        /*011a*/ 	.short	(.L_47 - .L_46)
.L_46:
        /*011c*/ 	.word	0x00000000
        /*0120*/ 	.short	0x0004
        /*0122*/ 	.short	0x0020
        /*0124*/ 	.byte	0x00, 0xf4, 0x21, 0x00


	//----- nvinfo : EIATTR_KPARAM_INFO
	.align		4
.L_47:
        /*0128*/ 	.byte	0x04, 0x17
        /*012a*/ 	.short	(.L_49 - .L_48)
.L_48:
        /*012c*/ 	.word	0x00000000
        /*0130*/ 	.short	0x0003
        /*0132*/ 	.short	0x0018
        /*0134*/ 	.byte	0x00, 0xf4, 0x21, 0x00


	//----- nvinfo : EIATTR_KPARAM_INFO
	.align		4
.L_49:
        /*0138*/ 	.byte	0x04, 0x17
        /*013a*/ 	.short	(.L_51 - .L_50)
.L_50:
        /*013c*/ 	.word	0x00000000
        /*0140*/ 	.short	0x0002
        /*0142*/ 	.short	0x0010
        /*0144*/ 	.byte	0x00, 0xf4, 0x21, 0x00


	//----- nvinfo : EIATTR_KPARAM_INFO
	.align		4
.L_51:
        /*0148*/ 	.byte	0x04, 0x17
        /*014a*/ 	.short	(.L_53 - .L_52)
.L_52:
        /*014c*/ 	.word	0x00000000
        /*0150*/ 	.short	0x0001
        /*0152*/ 	.short	0x0008
        /*0154*/ 	.byte	0x00, 0xf4, 0x21, 0x00


	//----- nvinfo : EIATTR_KPARAM_INFO
	.align		4
.L_53:
        /*0158*/ 	.byte	0x04, 0x17
        /*015a*/ 	.short	(.L_55 - .L_54)
.L_54:
        /*015c*/ 	.word	0x00000000
        /*0160*/ 	.short	0x0000
        /*0162*/ 	.short	0x0000
        /*0164*/ 	.byte	0x00, 0xf4, 0x21, 0x00


	//----- nvinfo : EIATTR_SPARSE_MMA_MASK
	.align		4
.L_55:
        /*0168*/ 	.byte	0x03, 0x50
        /*016a*/ 	.short	0x0000


	//----- nvinfo : EIATTR_MAXREG_COUNT
	.align		4
        /*016c*/ 	.byte	0x03, 0x1b
        /*016e*/ 	.short	0x00ff


	//----- nvinfo : EIATTR_EXIT_INSTR_OFFSETS
	.align		4
        /*0170*/ 	.byte	0x04, 0x1c
        /*0172*/ 	.short	(.L_57 - .L_56)


	//   ....[0]....
.L_56:
        /*0174*/ 	.word	0x00001140


	//----- nvinfo : EIATTR_REQNTID
	.align		4
.L_57:
        /*0178*/ 	.byte	0x04, 0x10
        /*017a*/ 	.short	(.L_59 - .L_58)
.L_58:
        /*017c*/ 	.word	0x00000100
        /*0180*/ 	.word	0x00000001
        /*0184*/ 	.word	0x00000001


	//----- nvinfo : EIATTR_CBANK_PARAM_SIZE
	.align		4
.L_59:
        /*0188*/ 	.byte	0x03, 0x19
        /*018a*/ 	.short	0x00ac


	//----- nvinfo : EIATTR_PARAM_CBANK
	.align		4
        /*018c*/ 	.byte	0x04, 0x0a
        /*018e*/ 	.short	(.L_61 - .L_60)
	.align		4
.L_60:
        /*0190*/ 	.word	index@(.nv.constant0.triton_poi_fused_cat_32)
        /*0194*/ 	.short	0x0210
        /*0196*/ 	.short	0x00ac


	//----- nvinfo : EIATTR_SW_WAR
	.align		4
.L_61:
        /*0198*/ 	.byte	0x04, 0x36
        /*019a*/ 	.short	(.L_63 - .L_62)
.L_62:
        /*019c*/ 	.word	0x00000008
.L_63:


//--------------------- .nv.callgraph             --------------------------
	.section	.nv.callgraph,"",@"SHT_CUDA_CALLGRAPH"
	.align	4
	.sectionentsize	8
	.align		4
        /*0000*/ 	.word	0x00000000
	.align		4
        /*0004*/ 	.word	0xffffffff
	.align		4
        /*0008*/ 	.word	0x00000000
	.align		4
        /*000c*/ 	.word	0xfffffffe
	.align		4
        /*0010*/ 	.word	0x00000000
	.align		4
        /*0014*/ 	.word	0xfffffffd
	.align		4
        /*0018*/ 	.word	0x00000000
	.align		4
        /*001c*/ 	.word	0xfffffffc


//--------------------- .nv.constant4             --------------------------
	.section	.nv.constant4,"a",@progbits
	.align	8
	.align		8
.nv.constant4:
        /*0000*/ 	.dword	_$_str
	.align		8
        /*0008*/ 	.dword	_$_str_$_2


//--------------------- .text.triton_poi_fused_cat_32 --------------------------
	.section	.text.triton_poi_fused_cat_32,"ax",@progbits
	.align	128
        .global         triton_poi_fused_cat_32
        .type           triton_poi_fused_cat_32,@function
        .size           triton_poi_fused_cat_32,(.L_x_1 - triton_poi_fused_cat_32)
        .other          triton_poi_fused_cat_32,@"STO_CUDA_ENTRY STV_DEFAULT"
triton_poi_fused_cat_32:
.text.triton_poi_fused_cat_32:
[----:B------:R-:W-:Y:S01]  /*0000*/  LDC R1, c[0x0][0x28] ;  /* 0x00000a00ff017b82 */ /* 0x000fe20000000800 */
[----:B------:R-:W1:Y:S01]  /*0010*/  S2R R0, SR_TID.X ;  /* 0x0000000000007919 */ /* 0x000e620000002100 */
[----:B------:R-:W-:Y:S01]  /*0020*/  CS2R R14, SRZ ;  /* 0x00000000000e7805 */ /* 0x000fe2000001ff00 */
[----:B------:R-:W-:-:S05]  /*0030*/  ULDC.64 UR4, c[0x0][0x208] ;  /* 0x0000820000047ab9 */ /* 0x000fca0000000a00 */
[----:B------:R-:W2:Y:S01]  /*0040*/  LDC.64 R6, c[0x0][0x248] ;  /* 0x00009200ff067b82 */ /* 0x000ea20000000a00 */
[----:B------:R-:W3:Y:S01]  /*0050*/  S2R R3, SR_CTAID.X ;  /* 0x0000000000037919 */ /* 0x000ee20000002500 */
[----:B------:R-:W-:Y:S01]  /*0060*/  CS2R R34, SRZ ;  /* 0x0000000000227805 */ /* 0x000fe2000001ff00 */
[----:B------:R-:W-:Y:S01]  /*0070*/  ULDC.64 UR6, c[0x0][0x288] ;  /* 0x0000a20000067ab9 */ /* 0x000fe20000000a00 */
[----:B------:R-:W-:-:S04]  /*0080*/  ULDC.64 UR8, c[0x0][0x260] ;  /* 0x0000980000087ab9 */ /* 0x000fc80000000a00 */
[----:B------:R-:W4:Y:S08]  /*0090*/  LDC.64 R8, c[0x0][0x270] ;  /* 0x00009c00ff087b82 */ /* 0x000f300000000a00 */
[----:B------:R-:W5:Y:S08]  /*00a0*/  LDC.64 R10, c[0x0][0x298] ;  /* 0x0000a600ff0a7b82 */ /* 0x000f700000000a00 */
[----:B------:R-:W2:Y:S01]  /*00b0*/  LDC.64 R40, c[0x0][0x210] ;  /* 0x00008400ff287b82 */ /* 0x000ea20000000a00 */
[----:B-1----:R-:W-:-:S07]  /*00c0*/  IMAD.SHL.U32 R0, R0, 0x2, RZ ;  /* 0x0000000200007824 */ /* 0x002fce00078e00ff */
[----:B------:R-:W1:Y:S01]  /*00d0*/  LDC.64 R42, c[0x0][0x218] ;  /* 0x00008600ff2a7b82 */ /* 0x000e620000000a00 */
[----:B------:R-:W-:-:S05]  /*00e0*/  LOP3.LUT R0, R0, 0x1fe, RZ, 0xc0, !PT ;  /* 0x000001fe00007812 */ /* 0x000fca00078ec0ff */
[----:B---3--:R-:W-:Y:S02]  /*00f0*/  IMAD R0, R3, 0x200, R0 ;  /* 0x0000020003007824 */ /* 0x008fe400078e0200 */
[----:B------:R-:W3:Y:S02]  /*0100*/  LDC.64 R36, c[0x0][0x228] ;  /* 0x00008a00ff247b82 */ /* 0x000ee40000000a00 */
[----:B------:R-:W-:-:S06]  /*0110*/  IMAD.HI R4, R0, 0x66666667, RZ ;  /* 0x6666666700047827 */ /* 0x000fcc00078e02ff */
[----:B------:R-:W1:Y:S01]  /*0120*/  LDC.64 R2, c[0x0][0x220] ;  /* 0x00008800ff027b82 */ /* 0x000e620000000a00 */
[----:B------:R-:W-:-:S04]  /*0130*/  SHF.R.U32.HI R5, RZ, 0x1f, R4 ;  /* 0x0000001fff057819 */ /* 0x000fc80000011604 */
[----:B------:R-:W-:-:S03]  /*0140*/  LEA.HI.SX32 R13, R4, R5, 0x19 ;  /* 0x00000005040d7211 */ /* 0x000fc600078fcaff */
[----:B------:R-:W2:Y:S02]  /*0150*/  LDC.64 R20, c[0x0][0x250] ;  /* 0x00009400ff147b82 */ /* 0x000ea40000000a00 */
[----:B------:R-:W-:-:S05]  /*0160*/  IMAD R39, R13, -0x140, R0 ;  /* 0xfffffec00d277824 */ /* 0x000fca00078e0200 */
[C---:B------:R-:W-:Y:S01]  /*0170*/  ISETP.GE.AND P0, PT, R39.reuse, 0x40, PT ;  /* 0x000000402700780c */ /* 0x040fe20003f06270 */
[----:B------:R-:W3:Y:S01]  /*0180*/  LDC.64 R18, c[0x0][0x258] ;  /* 0x00009600ff127b82 */ /* 0x000ee20000000a00 */
[----:B01----:R-:W-:-:S07]  /*0190*/  IMAD.WIDE R2, R39, 0x4, R2 ;  /* 0x0000000427027825 */ /* 0x003fce00078e0202 */
[----:B------:R-:W0:Y:S04]  /*01a0*/  LDC.64 R24, c[0x0][0x240] ;  /* 0x00009000ff187b82 */ /* 0x000e280000000a00 */
[----:B------:R1:W3:Y:S01]  /*01b0*/  @!P0 LDG.E.EL.64 R14, desc[UR4][R2.64] ;  /* 0x00000004020e8981 */ /* 0x0002e2000c2e1b00 */
[C---:B------:R-:W-:Y:S02]  /*01c0*/  VIADD R4, R39.reuse, 0xffffffc0 ;  /* 0xffffffc027047836 */ /* 0x040fe40000000000 */
[----:B--2---:R-:W-:-:S03]  /*01d0*/  IMAD.WIDE R6, R39, 0x4, R6 ;  /* 0x0000000427067825 */ /* 0x004fc600078e0206 */
[----:B------:R-:W-:Y:S01]  /*01e0*/  ISETP.GE.U32.AND P1, PT, R4, 0x60, PT ;  /* 0x000000600400780c */ /* 0x000fe20003f26070 */
[----:B------:R-:W-:-:S12]  /*01f0*/  VIADD R4, R39, 0xffffff60 ;  /* 0xffffff6027047836 */ /* 0x000fd80000000000 */
[----:B------:R5:W2:Y:S01]  /*0200*/  @!P1 LDG.E.EL.64 R34, desc[UR4][R6.64+-0x100] ;  /* 0xffff000406229981 */ /* 0x000aa2000c2e1b00 */
[----:B------:R-:W-:Y:S02]  /*0210*/  ISETP.GE.U32.AND P3, PT, R4, 0x60, PT ;  /* 0x000000600400780c */ /* 0x000fe40003f66070 */
[----:B------:R-:W-:Y:S01]  /*0220*/  CS2R R4, SRZ ;  /* 0x0000000000047805 */ /* 0x000fe2000001ff00 */
[----:B----4-:R-:W-:-:S10]  /*0230*/  IMAD.WIDE R8, R39, 0x4, R8 ;  /* 0x0000000427087825 */ /* 0x010fd400078e0208 */
[----:B------:R4:W2:Y:S01]  /*0240*/  @!P3 LDG.E.EL.64 R4, desc[UR4][R8.64+-0x280] ;  /* 0xfffd80040804b981 */ /* 0x0008a2000c2e1b00 */
[C---:B------:R-:W-:Y:S02]  /*0250*/  ISETP.GT.AND P2, PT, R39.reuse, 0xff, PT ;  /* 0x000000ff2700780c */ /* 0x040fe40003f44270 */
[----:B-1----:R-:W-:Y:S01]  /*0260*/  CS2R R2, SRZ ;  /* 0x0000000000027805 */ /* 0x002fe2000001ff00 */
[----:B-----5:R-:W-:-:S10]  /*0270*/  IMAD.WIDE R6, R39, 0x4, R10 ;  /* 0x0000000427067825 */ /* 0x020fd400078e020a */
[----:B------:R1:W5:Y:S01]  /*0280*/  @P2 LDG.E.EL.64 R2, desc[UR4][R6.64+-0x400] ;  /* 0xfffc000406022981 */ /* 0x000362000c2e1b00 */
[C---:B------:R-:W-:Y:S01]  /*0290*/  IMAD.SHL.U32 R10, R13.reuse, 0x40, RZ ;  /* 0x000000400d0a7824 */ /* 0x040fe200078e00ff */
[----:B------:R-:W-:Y:S01]  /*02a0*/  SHF.R.S32.HI R11, RZ, 0x1f, R39 ;  /* 0x0000001fff0b7819 */ /* 0x000fe20000011427 */
[----:B------:R-:W-:-:S03]  /*02b0*/  IMAD R12, R13, 0x60, RZ ;  /* 0x000000600d0c7824 */ /* 0x000fc600078e02ff */
[----:B----4-:R-:W-:Y:S02]  /*02c0*/  IADD3 R9, P5, R39, R10, RZ ;  /* 0x0000000a27097210 */ /* 0x010fe40007fbe0ff */
[----:B------:R-:W-:Y:S02]  /*02d0*/  IADD3 R44, P4, R39, R12, RZ ;  /* 0x0000000c272c7210 */ /* 0x000fe40007f9e0ff */
[-C--:B------:R-:W-:Y:S01]  /*02e0*/  LEA.HI.X.SX32 R16, R10, R11.reuse, 0x1, P5 ;  /* 0x0000000b0a107211 */ /* 0x080fe200028f0eff */
[----:B-1----:R-:W-:Y:S01]  /*02f0*/  IMAD.IADD R7, R39, 0x1, R10 ;  /* 0x0000000127077824 */ /* 0x002fe200078e020a */
[----:B------:R-:W-:Y:S02]  /*0300*/  LEA.HI.X.SX32 R11, R12, R11, 0x1, P4 ;  /* 0x0000000b0c0b7211 */ /* 0x000fe400020f0eff */
[----:B------:R-:W-:Y:S01]  /*0310*/  LEA R8, P5, R9, UR6, 0x2 ;  /* 0x0000000609087c11 */ /* 0x000fe2000f8a10ff */
[----:B------:R-:W-:Y:S01]  /*0320*/  IMAD.WIDE R40, R7, 0x4, R40 ;  /* 0x0000000407287825 */ /* 0x000fe200078e0228 */
[----:B------:R-:W-:-:S02]  /*0330*/  SHF.L.U64.HI R6, R44, 0x2, R11 ;  /* 0x000000022c067819 */ /* 0x000fc4000001020b */
[----:B------:R-:W-:Y:S02]  /*0340*/  CS2R R26, SRZ ;  /* 0x00000000001a7805 */ /* 0x000fe4000001ff00 */
[----:B------:R-:W-:Y:S01]  /*0350*/  LEA.HI.X R9, R9, UR7, R16, 0x2, P5 ;  /* 0x0000000709097c11 */ /* 0x000fe2000a8f1410 */
[----:B------:R-:W-:Y:S01]  /*0360*/  IMAD.SHL.U32 R44, R44, 0x4, RZ ;  /* 0x000000042c2c7824 */ /* 0x000fe200078e00ff */
[----:B------:R-:W-:Y:S01]  /*0370*/  ULDC.64 UR6, c[0x0][0x238] ;  /* 0x00008e0000067ab9 */ /* 0x000fe20000000a00 */
[----:B------:R-:W-:Y:S02]  /*0380*/  CS2R R10, SRZ ;  /* 0x00000000000a7805 */ /* 0x000fe4000001ff00 */
[----:B------:R-:W-:Y:S01]  /*0390*/  CS2R R16, SRZ ;  /* 0x0000000000107805 */ /* 0x000fe2000001ff00 */
[----:B------:R-:W-:Y:S01]  /*03a0*/  IMAD.WIDE R42, R39, 0x4, R42 ;  /* 0x00000004272a7825 */ /* 0x000fe200078e022a */
[----:B------:R-:W-:Y:S02]  /*03b0*/  IADD3 R30, P4, R44, UR6, RZ ;  /* 0x000000062c1e7c10 */ /* 0x000fe4000ff9e0ff */
[----:B------:R-:W-:-:S02]  /*03c0*/  CS2R R22, SRZ ;  /* 0x0000000000167805 */ /* 0x000fc4000001ff00 */
[----:B------:R-:W-:Y:S01]  /*03d0*/  IADD3 R44, P5, R44, UR8, RZ ;  /* 0x000000082c2c7c10 */ /* 0x000fe2000ffbe0ff */
[----:B------:R1:W4:Y:S01]  /*03e0*/  @!P0 LDG.E.EL.64 R10, desc[UR4][R40.64] ;  /* 0x00000004280a8981 */ /* 0x000322000c2e1b00 */
[----:B------:R-:W-:Y:S01]  /*03f0*/  IADD3.X R31, R6, UR7, RZ, P4, !PT ;  /* 0x00000007061f7c10 */ /* 0x000fe2000a7fe4ff */
[----:B---3--:R-:W-:Y:S01]  /*0400*/  IMAD.WIDE R36, R39, 0x4, R36 ;  /* 0x0000000427247825 */ /* 0x008fe200078e0224 */
[----:B------:R-:W-:Y:S01]  /*0410*/  IADD3.X R45, R6, UR9, RZ, P5, !PT ;  /* 0x00000009062d7c10 */ /* 0x000fe2000affe4ff */
[----:B------:R3:W4:Y:S01]  /*0420*/  @P2 LDG.E.EL.64 R16, desc[UR4][R8.64+-0x400] ;  /* 0xfffc000408102981 */ /* 0x000722000c2e1b00 */
[----:B------:R-:W0:Y:S01]  /*0430*/  LDC.64 R6, c[0x0][0x230] ;  /* 0x00008c00ff067b82 */ /* 0x000e220000000a00 */
[----:B------:R-:W-:Y:S02]  /*0440*/  CS2R R32, SRZ ;  /* 0x0000000000207805 */ /* 0x000fe4000001ff00 */
[----:B------:R3:W4:Y:S04]  /*0450*/  @!P0 LDG.E.EL.64 R26, desc[UR4][R42.64] ;  /* 0x000000042a1a8981 */ /* 0x000728000c2e1b00 */
[----:B------:R-:W4:Y:S01]  /*0460*/  @!P3 LDG.E.EL.64 R22, desc[UR4][R44.64+-0x280] ;  /* 0xfffd80042c16b981 */ /* 0x000f22000c2e1b00 */
[----:B-1----:R-:W1:Y:S01]  /*0470*/  LDC.64 R40, c[0x0][0x278] ;  /* 0x00009e00ff287b82 */ /* 0x002e620000000a00 */
[----:B---3--:R-:W-:-:S02]  /*0480*/  CS2R R8, SRZ ;  /* 0x0000000000087805 */ /* 0x008fc4000001ff00 */
[----:B------:R-:W-:Y:S01]  /*0490*/  CS2R R28, SRZ ;  /* 0x00000000001c7805 */ /* 0x000fe2000001ff00 */
[----:B------:R-:W3:Y:S01]  /*04a0*/  @!P1 LDG.E.EL.64 R32, desc[UR4][R30.64+-0x100] ;  /* 0xffff00041e209981 */ /* 0x000ee2000c2e1b00 */
[C---:B------:R-:W-:Y:S01]  /*04b0*/  IMAD.WIDE R42, R39.reuse, 0x4, R20 ;  /* 0x00000004272a7825 */ /* 0x040fe200078e0214 */
[----:B------:R-:W-:Y:S02]  /*04c0*/  CS2R R20, SRZ ;  /* 0x0000000000147805 */ /* 0x000fe4000001ff00 */
[----:B------:R0:W3:Y:S01]  /*04d0*/  @!P0 LDG.E.EL.64 R8, desc[UR4][R36.64] ;  /* 0x0000000424088981 */ /* 0x0000e2000c2e1b00 */
[----:B------:R-:W1:Y:S01]  /*04e0*/  LDC.64 R12, c[0x0][0x268] ;  /* 0x00009a00ff0c7b82 */ /* 0x000e620000000a00 */
[----:B0-----:R-:W-:-:S07]  /*04f0*/  IMAD.WIDE R36, R39, 0x4, R18 ;  /* 0x0000000427247825 */ /* 0x001fce00078e0212 */
[----:B------:R-:W0:Y:S01]  /*0500*/  LDC.64 R18, c[0x0][0x280] ;  /* 0x0000a000ff127b82 */ /* 0x000e220000000a00 */
[C---:B------:R-:W-:Y:S01]  /*0510*/  IMAD.WIDE R44, R39.reuse, 0x4, R6 ;  /* 0x00000004272c7825 */ /* 0x040fe200078e0206 */
[----:B------:R-:W-:Y:S01]  /*0520*/  CS2R R6, SRZ ;  /* 0x0000000000067805 */ /* 0x000fe2000001ff00 */
[----:B------:R1:W3:Y:S01]  /*0530*/  @!P1 LDG.E.EL.64 R20, desc[UR4][R36.64+-0x100] ;  /* 0xffff000424149981 */ /* 0x0002e2000c2e1b00 */
[----:B------:R-:W-:Y:S01]  /*0540*/  CS2R R30, SRZ ;  /* 0x00000000001e7805 */ /* 0x000fe2000001ff00 */
[C---:B------:R-:W-:Y:S02]  /*0550*/  IMAD.WIDE R24, R39.reuse, 0x4, R24 ;  /* 0x0000000427187825 */ /* 0x040fe400078e0218 */
[----:B------:R-:W3:Y:S04]  /*0560*/  @!P0 LDG.E.EL.64 R28, desc[UR4][R44.64] ;  /* 0x000000042c1c8981 */ /* 0x000ee8000c2e1b00 */
[----:B------:R1:W3:Y:S02]  /*0570*/  @!P1 LDG.E.EL.64 R6, desc[UR4][R42.64+-0x100] ;  /* 0xffff00042a069981 */ /* 0x0002e4000c2e1b00 */
[----:B-1----:R-:W1:Y:S02]  /*0580*/  LDC.64 R36, c[0x0][0x290] ;  /* 0x0000a400ff247b82 */ /* 0x002e640000000a00 */
[----:B------:R0:W3:Y:S01]  /*0590*/  @!P1 LDG.E.EL.64 R30, desc[UR4][R24.64+-0x100] ;  /* 0xffff0004181e9981 */ /* 0x0000e2000c2e1b00 */
[----:B------:R-:W-:-:S04]  /*05a0*/  IMAD.WIDE R42, R39, 0x4, R40 ;  /* 0x00000004272a7825 */ /* 0x000fc800078e0228 */
[----:B------:R-:W-:Y:S01]  /*05b0*/  IMAD.WIDE R44, R39, 0x4, R12 ;  /* 0x00000004272c7825 */ /* 0x000fe200078e020c */
[----:B0-----:R-:W-:Y:S02]  /*05c0*/  CS2R R24, SRZ ;  /* 0x0000000000187805 */ /* 0x001fe4000001ff00 */
[----:B------:R-:W-:-:S04]  /*05d0*/  CS2R R12, SRZ ;  /* 0x00000000000c7805 */ /* 0x000fc8000001ff00 */
[----:B------:R1:W3:Y:S04]  /*05e0*/  @!P3 LDG.E.EL.64 R24, desc[UR4][R44.64+-0x280] ;  /* 0xfffd80042c18b981 */ /* 0x0002e8000c2e1b00 */
[----:B------:R0:W3:Y:S01]  /*05f0*/  @!P3 LDG.E.EL.64 R12, desc[UR4][R42.64+-0x280] ;  /* 0xfffd80042a0cb981 */ /* 0x0000e2000c2e1b00 */
[----:B-1----:R-:W-:-:S04]  /*0600*/  IMAD.WIDE R44, R39, 0x4, R36 ;  /* 0x00000004272c7825 */ /* 0x002fc800078e0224 */
[----:B0-----:R-:W-:-:S04]  /*0610*/  IMAD.WIDE R42, R39, 0x4, R18 ;  /* 0x00000004272a7825 */ /* 0x001fc800078e0212 */
[----:B------:R-:W-:Y:S01]  /*0620*/  IMAD.MOV.U32 R36, RZ, RZ, 0x3e800000 ;  /* 0x3e800000ff247424 */ /* 0x000fe200078e00ff */
[----:B------:R-:W-:-:S05]  /*0630*/  SEL R14, R14, RZ, !P0 ;  /* 0x000000ff0e0e7207 */ /* 0x000fca0004000000 */
[----:B------:R-:W-:Y:S01]  /*0640*/  FADD R38, R14, 9.9999997473787516356e-06 ;  /* 0x3727c5ac0e267421 */ /* 0x000fe20000000000 */
[----:B------:R-:W-:-:S05]  /*0650*/  SEL R15, R15, RZ, !P0 ;  /* 0x000000ff0f0f7207 */ /* 0x000fca0004000000 */
[----:B------:R-:W0:Y:S01]  /*0660*/  MUFU.SQRT R38, R38 ;  /* 0x0000002600267308 */ /* 0x000e220000002000 */
[----:B------:R-:W-:-:S07]  /*0670*/  FADD R40, R15, 9.9999997473787516356e-06 ;  /* 0x3727c5ac0f287421 */ /* 0x000fce0000000000 */
[----:B------:R-:W1:Y:S01]  /*0680*/  MUFU.SQRT R40, R40 ;  /* 0x0000002800287308 */ /* 0x000e620000002000 */
[----:B--2---:R-:W-:Y:S02]  /*0690*/  SEL R34, R34, RZ, !P1 ;  /* 0x000000ff22227207 */ /* 0x004fe40004800000 */
[----:B0-----:R-:W-:Y:S02]  /*06a0*/  FSETP.GT.AND P5, PT, R38, 8.50705917302346158658e+37, PT ;  /* 0x7e8000002600780b */ /* 0x001fe40003fa4000 */
[----:B------:R-:W-:Y:S01]  /*06b0*/  CS2R R14, SRZ ;  /* 0x00000000000e7805 */ /* 0x000fe2000001ff00 */
[----:B------:R-:W-:Y:S01]  /*06c0*/  FADD R34, R34, 9.9999997473787516356e-06 ;  /* 0x3727c5ac22227421 */ /* 0x000fe20000000000 */
[----:B------:R-:W-:-:S04]  /*06d0*/  FSETP.GEU.AND P4, PT, R38, 1.175494350822287508e-38, PT ;  /* 0x008000002600780b */ /* 0x000fc80003f8e000 */
[----:B------:R0:W2:Y:S01]  /*06e0*/  @!P3 LDG.E.EL.64 R14, desc[UR4][R42.64+-0x280] ;  /* 0xfffd80042a0eb981 */ /* 0x0000a2000c2e1b00 */
[----:B-1----:R-:W-:Y:S01]  /*06f0*/  FSETP.GT.AND P6, PT, R40, 8.50705917302346158658e+37, PT ;  /* 0x7e8000002800780b */ /* 0x002fe20003fc4000 */
[----:B------:R-:W1:Y:S03]  /*0700*/  MUFU.SQRT R34, R34 ;  /* 0x0000002200227308 */ /* 0x000e660000002000 */
[----:B------:R-:W-:Y:S01]  /*0710*/  @P5 FMUL R38, R38, 0.25 ;  /* 0x3e80000026265820 */ /* 0x000fe20000400000 */
[----:B0-----:R-:W-:Y:S02]  /*0720*/  FSEL R43, R36, 1, P5 ;  /* 0x3f800000242b7808 */ /* 0x001fe40002800000 */
[----:B------:R-:W-:Y:S02]  /*0730*/  FSETP.GEU.AND P5, PT, R40, 1.175494350822287508e-38, PT ;  /* 0x008000002800780b */ /* 0x000fe40003fae000 */
[----:B------:R-:W-:-:S04]  /*0740*/  SEL R35, R35, RZ, !P1 ;  /* 0x000000ff23237207 */ /* 0x000fc80004800000 */
[----:B------:R-:W-:Y:S01]  /*0750*/  @P6 FMUL R40, R40, 0.25 ;  /* 0x3e80000028286820 */ /* 0x000fe20000400000 */
[----:B------:R-:W-:Y:S01]  /*0760*/  FADD R35, R35, 9.9999997473787516356e-06 ;  /* 0x3727c5ac23237421 */ /* 0x000fe20000000000 */
[----:B------:R-:W-:Y:S01]  /*0770*/  FSEL R37, R36, 1, P6 ;  /* 0x3f80000024257808 */ /* 0x000fe20003000000 */
[----:B------:R-:W-:Y:S01]  /*0780*/  @!P4 FMUL R38, R38, 16777216 ;  /* 0x4b8000002626c820 */ /* 0x000fe20000400000 */
[----:B------:R-:W-:-:S03]  /*0790*/  @!P4 FMUL R43, R43, 16777216 ;  /* 0x4b8000002b2bc820 */ /* 0x000fc60000400000 */
[----:B------:R-:W-:Y:S01]  /*07a0*/  @!P5 FMUL R40, R40, 16777216 ;  /* 0x4b8000002828d820 */ /* 0x000fe20000400000 */
[----:B------:R-:W0:Y:S01]  /*07b0*/  MUFU.SQRT R35, R35 ;  /* 0x0000002300237308 */ /* 0x000e220000002000 */
[----:B-1----:R-:W-:Y:S02]  /*07c0*/  FSETP.GT.AND P4, PT, R34, 8.50705917302346158658e+37, PT ;  /* 0x7e8000002200780b */ /* 0x002fe40003f84000 */
[----:B------:R-:W-:Y:S01]  /*07d0*/  SEL R4, R4, RZ, !P3 ;  /* 0x000000ff04047207 */ /* 0x000fe20005800000 */
[----:B------:R-:W-:-:S04]  /*07e0*/  @!P5 FMUL R37, R37, 16777216 ;  /* 0x4b8000002525d820 */ /* 0x000fc80000400000 */
[----:B------:R-:W1:Y:S01]  /*07f0*/  MUFU.RCP R42, R40 ;  /* 0x00000028002a7308 */ /* 0x000e620000001000 */
[----:B------:R-:W-:Y:S01]  /*0800*/  FSETP.GEU.AND P5, PT, R34, 1.175494350822287508e-38, PT ;  /* 0x008000002200780b */ /* 0x000fe20003fae000 */
[----:B------:R-:W-:Y:S01]  /*0810*/  FADD R4, R4, 9.9999997473787516356e-06 ;  /* 0x3727c5ac04047421 */ /* 0x000fe20000000000 */
[----:B------:R-:W-:-:S03]  /*0820*/  SEL R5, R5, RZ, !P3 ;  /* 0x000000ff05057207 */ /* 0x000fc60005800000 */
[----:B------:R-:W-:Y:S01]  /*0830*/  @P4 FMUL R34, R34, 0.25 ;  /* 0x3e80000022224820 */ /* 0x000fe20000400000 */
[C---:B0-----:R-:W-:Y:S01]  /*0840*/  FSETP.GT.AND P6, PT, R35.reuse, 8.50705917302346158658e+37, PT ;  /* 0x7e8000002300780b */ /* 0x041fe20003fc4000 */
[----:B------:R-:W0:Y:S01]  /*0850*/  MUFU.SQRT R4, R4 ;  /* 0x0000000400047308 */ /* 0x000e220000002000 */
[----:B------:R-:W-:Y:S02]  /*0860*/  FSEL R41, R36, 1, P4 ;  /* 0x3f80000024297808 */ /* 0x000fe40002000000 */
[----:B------:R-:W-:Y:S01]  /*0870*/  FSETP.GEU.AND P4, PT, R35, 1.175494350822287508e-38, PT ;  /* 0x008000002300780b */ /* 0x000fe20003f8e000 */
[----:B-1----:R-:W-:Y:S01]  /*0880*/  FMUL R42, R42, R37 ;  /* 0x000000252a2a7220 */ /* 0x002fe20000400000 */
[----:B------:R-:W-:Y:S01]  /*0890*/  FADD R37, R5, 9.9999997473787516356e-06 ;  /* 0x3727c5ac05257421 */ /* 0x000fe20000000000 */
[----:B------:R-:W-:Y:S01]  /*08a0*/  @!P5 FMUL R34, R34, 16777216 ;  /* 0x4b8000002222d820 */ /* 0x000fe20000400000 */
[----:B------:R-:W-:-:S04]  /*08b0*/  @!P5 FMUL R41, R41, 16777216 ;  /* 0x4b8000002929d820 */ /* 0x000fc80000400000 */
[----:B------:R-:W1:Y:S01]  /*08c0*/  MUFU.SQRT R37, R37 ;  /* 0x0000002500257308 */ /* 0x000e620000002000 */
[----:B------:R-:W-:Y:S01]  /*08d0*/  @P6 FMUL R35, R35, 0.25 ;  /* 0x3e80000023236820 */ /* 0x000fe20000400000 */
[----:B0-----:R-:W-:-:S06]  /*08e0*/  FSETP.GT.AND P5, PT, R4, 8.50705917302346158658e+37, PT ;  /* 0x7e8000000400780b */ /* 0x001fcc0003fa4000 */
[----:B------:R-:W0:Y:S01]  /*08f0*/  MUFU.RCP R34, R34 ;  /* 0x0000002200227308 */ /* 0x000e220000001000 */
[----:B------:R-:W-:Y:S01]  /*0900*/  @!P4 FMUL R35, R35, 16777216 ;  /* 0x4b8000002323c820 */ /* 0x000fe20000400000 */
[----:B------:R-:W-:Y:S02]  /*0910*/  FSEL R5, R36, 1, P6 ;  /* 0x3f80000024057808 */ /* 0x000fe40003000000 */
[----:B------:R-:W-:Y:S02]  /*0920*/  FSETP.GEU.AND P6, PT, R4, 1.175494350822287508e-38, PT ;  /* 0x008000000400780b */ /* 0x000fe40003fce000 */
[----:B-----5:R-:W-:Y:S02]  /*0930*/  SEL R2, R2, RZ, P2 ;  /* 0x000000ff02027207 */ /* 0x020fe40001000000 */
[----:B------:R-:W5:Y:S01]  /*0940*/  MUFU.RCP R40, R35 ;  /* 0x0000002300287308 */ /* 0x000f620000001000 */
[----:B------:R-:W-:Y:S01]  /*0950*/  @!P4 FMUL R5, R5, 16777216 ;  /* 0x4b8000000505c820 */ /* 0x000fe20000400000 */
[----:B-1----:R-:W-:Y:S01]  /*0960*/  FSETP.GT.AND P4, PT, R37, 8.50705917302346158658e+37, PT ;  /* 0x7e8000002500780b */ /* 0x002fe20003f84000 */
[----:B------:R-:W-:Y:S01]  /*0970*/  @P5 FMUL R4, R4, 0.25 ;  /* 0x3e80000004045820 */ /* 0x000fe20000400000 */
[----:B0-----:R-:W-:Y:S01]  /*0980*/  FMUL R41, R34, R41 ;  /* 0x0000002922297220 */ /* 0x001fe20000400000 */
[----:B------:R-:W-:Y:S01]  /*0990*/  FADD R34, R2, 9.9999997473787516356e-06 ;  /* 0x3727c5ac02227421 */ /* 0x000fe20000000000 */
[----:B------:R-:W-:-:S02]  /*09a0*/  FSEL R2, R36, 1, P5 ;  /* 0x3f80000024027808 */ /* 0x000fc40002800000 */
[----:B------:R-:W0:Y:S01]  /*09b0*/  MUFU.RCP R38, R38 ;  /* 0x0000002600267308 */ /* 0x000e220000001000 */
[----:B------:R-:W-:Y:S01]  /*09c0*/  FSETP.GEU.AND P5, PT, R37, 1.175494350822287508e-38, PT ;  /* 0x008000002500780b */ /* 0x000fe20003fae000 */
[----:B------:R-:W-:Y:S01]  /*09d0*/  @!P6 FMUL R4, R4, 16777216 ;  /* 0x4b8000000404e820 */ /* 0x000fe20000400000 */
[----:B------:R-:W-:Y:S01]  /*09e0*/  SEL R3, R3, RZ, P2 ;  /* 0x000000ff03037207 */ /* 0x000fe20001000000 */
[----:B-----5:R-:W-:-:S03]  /*09f0*/  FMUL R40, R40, R5 ;  /* 0x0000000528287220 */ /* 0x020fc60000400000 */
[----:B------:R-:W-:Y:S01]  /*0a00*/  @P4 FMUL R37, R37, 0.25 ;  /* 0x3e80000025254820 */ /* 0x000fe20000400000 */
[----:B------:R-:W1:Y:S01]  /*0a10*/  MUFU.SQRT R35, R34 ;  /* 0x0000002200237308 */ /* 0x000e620000002000 */
[----:B------:R-:W-:-:S07]  /*0a20*/  FADD R3, R3, 9.9999997473787516356e-06 ;  /* 0x3727c5ac03037421 */ /* 0x000fce0000000000 */
[----:B------:R-:W5:Y:S01]  /*0a30*/  MUFU.RCP R5, R4 ;  /* 0x0000000400057308 */ /* 0x000f620000001000 */
[----:B------:R-:W-:Y:S01]  /*0a40*/  @!P5 FMUL R37, R37, 16777216 ;  /* 0x4b8000002525d820 */ /* 0x000fe20000400000 */
[----:B0-----:R-:W-:Y:S01]  /*0a50*/  FMUL R43, R38, R43 ;  /* 0x0000002b262b7220 */ /* 0x001fe20000400000 */
[----:B------:R-:W-:-:S05]  /*0a60*/  @!P6 FMUL R2, R2, 16777216 ;  /* 0x4b8000000202e820 */ /* 0x000fca0000400000 */
[----:B------:R-:W0:Y:S01]  /*0a70*/  MUFU.SQRT R38, R3 ;  /* 0x0000000300267308 */ /* 0x000e220000002000 */
[----:B-1----:R-:W-:-:S07]  /*0a80*/  FSETP.GT.AND P6, PT, R35, 8.50705917302346158658e+37, PT ;  /* 0x7e8000002300780b */ /* 0x002fce0003fc4000 */
[----:B------:R-:W1:Y:S01]  /*0a90*/  MUFU.RCP R37, R37 ;  /* 0x0000002500257308 */ /* 0x000e620000001000 */
[----:B-----5:R-:W-:Y:S01]  /*0aa0*/  FMUL R5, R5, R2 ;  /* 0x0000000205057220 */ /* 0x020fe20000400000 */
[----:B------:R-:W-:-:S05]  /*0ab0*/  FSEL R2, R36, 1, P4 ;  /* 0x3f80000024027808 */ /* 0x000fca0002000000 */
[----:B------:R-:W-:Y:S01]  /*0ac0*/  @!P5 FMUL R2, R2, 16777216 ;  /* 0x4b8000000202d820 */ /* 0x000fe20000400000 */
[----:B0-----:R-:W-:Y:S02]  /*0ad0*/  FSETP.GT.AND P5, PT, R38, 8.50705917302346158658e+37, PT ;  /* 0x7e8000002600780b */ /* 0x001fe40003fa4000 */
[C---:B------:R-:W-:Y:S01]  /*0ae0*/  FSETP.GEU.AND P4, PT, R35.reuse, 1.175494350822287508e-38, PT ;  /* 0x008000002300780b */ /* 0x040fe20003f8e000 */
[----:B------:R-:W-:Y:S01]  /*0af0*/  @P6 FMUL R35, R35, 0.25 ;  /* 0x3e80000023236820 */ /* 0x000fe20000400000 */
[----:B-1----:R-:W-:Y:S01]  /*0b00*/  FMUL R4, R37, R2 ;  /* 0x0000000225047220 */ /* 0x002fe20000400000 */
[----:B------:R-:W-:Y:S02]  /*0b10*/  FSEL R2, R36, 1, P6 ;  /* 0x3f80000024027808 */ /* 0x000fe40003000000 */
[----:B------:R-:W-:-:S06]  /*0b20*/  FSETP.GEU.AND P6, PT, R38, 1.175494350822287508e-38, PT ;  /* 0x008000002600780b */ /* 0x000fcc0003fce000 */
[----:B------:R-:W-:Y:S02]  /*0b30*/  @P5 FMUL R38, R38, 0.25 ;  /* 0x3e80000026265820 */ /* 0x000fe40000400000 */
[----:B------:R-:W-:-:S05]  /*0b40*/  @!P4 FMUL R35, R35, 16777216 ;  /* 0x4b8000002323c820 */ /* 0x000fca0000400000 */
[----:B------:R-:W-:Y:S01]  /*0b50*/  @!P6 FMUL R38, R38, 16777216 ;  /* 0x4b8000002626e820 */ /* 0x000fe20000400000 */
[----:B------:R-:W0:Y:S01]  /*0b60*/  MUFU.RCP R3, R35 ;  /* 0x0000002300037308 */ /* 0x000e220000001000 */
[----:B------:R-:W-:-:S07]  /*0b70*/  FSEL R37, R36, 1, P5 ;  /* 0x3f80000024257808 */ /* 0x000fce0002800000 */
[----:B------:R-:W1:Y:S01]  /*0b80*/  MUFU.RCP R38, R38 ;  /* 0x0000002600267308 */ /* 0x000e620000001000 */
[----:B------:R-:W-:Y:S01]  /*0b90*/  CS2R R18, SRZ ;  /* 0x0000000000127805 */ /* 0x000fe2000001ff00 */
[----:B------:R-:W-:Y:S01]  /*0ba0*/  @!P4 FMUL R2, R2, 16777216 ;  /* 0x4b8000000202c820 */ /* 0x000fe20000400000 */
[----:B------:R-:W-:-:S03]  /*0bb0*/  @!P6 FMUL R37, R37, 16777216 ;  /* 0x4b8000002525e820 */ /* 0x000fc60000400000 */
[----:B0-----:R-:W-:Y:S01]  /*0bc0*/  FMUL R3, R3, R2 ;  /* 0x0000000203037220 */ /* 0x001fe20000400000 */
[----:B------:R0:W5:Y:S01]  /*0bd0*/  @P2 LDG.E.EL.64 R18, desc[UR4][R44.64+-0x400] ;  /* 0xfffc00042c122981 */ /* 0x000162000c2e1b00 */
[----:B-1----:R-:W-:Y:S02]  /*0be0*/  FMUL R2, R38, R37 ;  /* 0x0000002526027220 */ /* 0x002fe40000400000 */
[----:B------:R-:W1:Y:S08]  /*0bf0*/  LDC.64 R36, c[0x0][0x2a8] ;  /* 0x0000aa00ff247b82 */ /* 0x000e700000000a00 */
[----:B0-----:R-:W0:Y:S01]  /*0c00*/  LDC.64 R44, c[0x0][0x2a0] ;  /* 0x0000a800ff2c7b82 */ /* 0x001e220000000a00 */
[----:B------:R-:W-:Y:S01]  /*0c10*/  CS2R R34, SRZ ;  /* 0x0000000000227805 */ /* 0x000fe2000001ff00 */
[----:B-1----:R-:W-:-:S04]  /*0c20*/  IMAD.WIDE R36, R39, 0x4, R36 ;  /* 0x0000000427247825 */ /* 0x002fc800078e0224 */
[----:B0-----:R-:W-:Y:S01]  /*0c30*/  IMAD.WIDE R44, R39, 0x4, R44 ;  /* 0x00000004272c7825 */ /* 0x001fe200078e022c */
[----:B------:R-:W-:-:S04]  /*0c40*/  CS2R R38, SRZ ;  /* 0x0000000000267805 */ /* 0x000fc8000001ff00 */
[----:B------:R-:W5:Y:S04]  /*0c50*/  @P2 LDG.E.EL.64 R34, desc[UR4][R44.64+-0x400] ;  /* 0xfffc00042c222981 */ /* 0x000f68000c2e1b00 */
[----:B------:R0:W5:Y:S01]  /*0c60*/  @P2 LDG.E.EL.64 R38, desc[UR4][R36.64+-0x400] ;  /* 0xfffc000424262981 */ /* 0x000162000c2e1b00 */
[----:B----4-:R-:W-:Y:S02]  /*0c70*/  SEL R10, R10, RZ, !P0 ;  /* 0x000000ff0a0a7207 */ /* 0x010fe40004000000 */
[----:B0-----:R-:W-:Y:S02]  /*0c80*/  SEL R36, R27, RZ, !P0 ;  /* 0x000000ff1b247207 */ /* 0x001fe40004000000 */
[----:B------:R-:W-:Y:S02]  /*0c90*/  SEL R27, R26, RZ, !P0 ;  /* 0x000000ff1a1b7207 */ /* 0x000fe40004000000 */
[----:B---3--:R-:W-:-:S03]  /*0ca0*/  SEL R26, R31, RZ, !P1 ;  /* 0x000000ff1f1a7207 */ /* 0x008fc60004800000 */
[----:B------:R-:W-:Y:S01]  /*0cb0*/  FADD R10, R10, -R27 ;  /* 0x8000001b0a0a7221 */ /* 0x000fe20000000000 */
[----:B------:R-:W-:Y:S02]  /*0cc0*/  SEL R27, R33, RZ, !P1 ;  /* 0x000000ff211b7207 */ /* 0x000fe40004800000 */
[----:B------:R-:W-:Y:S02]  /*0cd0*/  SEL R11, R11, RZ, !P0 ;  /* 0x000000ff0b0b7207 */ /* 0x000fe40004000000 */
[----:B------:R-:W-:Y:S02]  /*0ce0*/  SEL R32, R32, RZ, !P1 ;  /* 0x000000ff20207207 */ /* 0x000fe40004800000 */
[----:B------:R-:W-:Y:S01]  /*0cf0*/  SEL R33, R30, RZ, !P1 ;  /* 0x000000ff1e217207 */ /* 0x000fe20004800000 */
[----:B------:R-:W-:Y:S01]  /*0d00*/  FADD R27, R27, -R26 ;  /* 0x8000001a1b1b7221 */ /* 0x000fe20000000000 */
[----:B------:R-:W-:Y:S01]  /*0d10*/  FADD R11, R11, -R36 ;  /* 0x800000240b0b7221 */ /* 0x000fe20000000000 */
[----:B------:R-:W-:Y:S01]  /*0d20*/  FMUL R43, R43, R10 ;  /* 0x0000000a2b2b7220 */ /* 0x000fe20000400000 */
[----:B------:R-:W-:Y:S01]  /*0d30*/  SEL R26, R25, RZ, !P3 ;  /* 0x000000ff191a7207 */ /* 0x000fe20005800000 */
[----:B------:R-:W-:Y:S01]  /*0d40*/  FADD R10, R32, -R33 ;  /* 0x80000021200a7221 */ /* 0x000fe20000000000 */
[----:B------:R-:W-:Y:S01]  /*0d50*/  SEL R23, R23, RZ, !P3 ;  /* 0x000000ff17177207 */ /* 0x000fe20005800000 */
[----:B------:R-:W-:-:S02]  /*0d60*/  FMUL R42, R42, R11 ;  /* 0x0000000b2a2a7220 */ /* 0x000fc40000400000 */
[----:B------:R-:W-:Y:S01]  /*0d70*/  FMUL R41, R41, R10 ;  /* 0x0000000a29297220 */ /* 0x000fe20000400000 */
[----:B------:R-:W-:Y:S01]  /*0d80*/  SEL R10, R22, RZ, !P3 ;  /* 0x000000ff160a7207 */ /* 0x000fe20005800000 */
[----:B------:R-:W-:Y:S01]  /*0d90*/  FADD R11, R23, -R26 ;  /* 0x8000001a170b7221 */ /* 0x000fe20000000000 */
[----:B------:R-:W-:Y:S02]  /*0da0*/  SEL R23, R24, RZ, !P3 ;  /* 0x000000ff18177207 */ /* 0x000fe40005800000 */
[----:B------:R-:W-:Y:S02]  /*0db0*/  SEL R16, R16, RZ, P2 ;  /* 0x000000ff10107207 */ /* 0x000fe40001000000 */
[----:B------:R-:W-:Y:S01]  /*0dc0*/  SEL R17, R17, RZ, P2 ;  /* 0x000000ff11117207 */ /* 0x000fe20001000000 */
[----:B------:R-:W-:Y:S01]  /*0dd0*/  FADD R10, R10, -R23 ;  /* 0x800000170a0a7221 */ /* 0x000fe20000000000 */
[----:B------:R-:W-:Y:S01]  /*0de0*/  FMUL R4, R4, R11 ;  /* 0x0000000b04047220 */ /* 0x000fe20000400000 */
[----:B------:R-:W-:-:S02]  /*0df0*/  SEL R11, R12, RZ, !P3 ;  /* 0x000000ff0c0b7207 */ /* 0x000fc40005800000 */
[----:B------:R-:W-:Y:S01]  /*0e00*/  FMUL R10, R5, R10 ;  /* 0x0000000a050a7220 */ /* 0x000fe20000400000 */
[----:B------:R-:W-:Y:S01]  /*0e10*/  SEL R13, R13, RZ, !P3 ;  /* 0x000000ff0d0d7207 */ /* 0x000fe20005800000 */
[----:B------:R-:W-:Y:S01]  /*0e20*/  FMUL R27, R40, R27 ;  /* 0x0000001b281b7220 */ /* 0x000fe20000400000 */
[----:B------:R-:W-:Y:S02]  /*0e30*/  SEL R6, R6, RZ, !P1 ;  /* 0x000000ff06067207 */ /* 0x000fe40004800000 */
[----:B------:R-:W-:Y:S02]  /*0e40*/  SEL R8, R8, RZ, !P0 ;  /* 0x000000ff08087207 */ /* 0x000fe40004000000 */
[----:B------:R-:W-:Y:S02]  /*0e50*/  SEL R31, R28, RZ, !P0 ;  /* 0x000000ff1c1f7207 */ /* 0x000fe40004000000 */
[----:B------:R-:W-:-:S03]  /*0e60*/  SEL R9, R9, RZ, !P0 ;  /* 0x000000ff09097207 */ /* 0x000fc60004000000 */
[----:B------:R-:W-:Y:S01]  /*0e70*/  FFMA R8, R8, R43, R31 ;  /* 0x0000002b08087223 */ /* 0x000fe2000000001f */
[----:B--2---:R-:W-:Y:S02]  /*0e80*/  SEL R12, R15, RZ, !P3 ;  /* 0x000000ff0f0c7207 */ /* 0x004fe40005800000 */
[----:B------:R-:W-:-:S03]  /*0e90*/  SEL R14, R14, RZ, !P3 ;  /* 0x000000ff0e0e7207 */ /* 0x000fc60005800000 */
[----:B------:R-:W-:Y:S02]  /*0ea0*/  FFMA R4, R13, R4, R12 ;  /* 0x000000040d047223 */ /* 0x000fe4000000000c */
[----:B------:R-:W-:-:S05]  /*0eb0*/  FFMA R10, R11, R10, R14 ;  /* 0x0000000a0b0a7223 */ /* 0x000fca000000000e */
[----:B------:R-:W-:-:S04]  /*0ec0*/  FSETP.GEU.AND P4, PT, R10, RZ, PT ;  /* 0x000000ff0a00720b */ /* 0x000fc80003f8e000 */
[----:B------:R-:W-:Y:S02]  /*0ed0*/  FSEL R10, R10, RZ, P4 ;  /* 0x000000ff0a0a7208 */ /* 0x000fe40002000000 */
[----:B-----5:R-:W-:Y:S02]  /*0ee0*/  SEL R25, R18, RZ, P2 ;  /* 0x000000ff12197207 */ /* 0x020fe40001000000 */
[----:B------:R-:W-:-:S03]  /*0ef0*/  SEL R22, R19, RZ, P2 ;  /* 0x000000ff13167207 */ /* 0x000fc60001000000 */
[----:B------:R-:W-:Y:S02]  /*0f00*/  FADD R16, R16, -R25 ;  /* 0x8000001910107221 */ /* 0x000fe40000000000 */
[----:B------:R-:W-:Y:S02]  /*0f10*/  FADD R5, R17, -R22 ;  /* 0x8000001611057221 */ /* 0x000fe40000000000 */
[----:B------:R-:W-:Y:S02]  /*0f20*/  FMUL R3, R3, R16 ;  /* 0x0000001003037220 */ /* 0x000fe40000400000 */
[----:B------:R-:W-:Y:S01]  /*0f30*/  FMUL R2, R2, R5 ;  /* 0x0000000502027220 */ /* 0x000fe20000400000 */
[----:B------:R-:W-:Y:S02]  /*0f40*/  SEL R18, R7, RZ, !P1 ;  /* 0x000000ff07127207 */ /* 0x000fe40004800000 */
[----:B------:R-:W-:Y:S02]  /*0f50*/  SEL R7, R21, RZ, !P1 ;  /* 0x000000ff15077207 */ /* 0x000fe40004800000 */
[----:B------:R-:W-:-:S03]  /*0f60*/  SEL R5, R20, RZ, !P1 ;  /* 0x000000ff14057207 */ /* 0x000fc60004800000 */
[----:B------:R-:W-:Y:S02]  /*0f70*/  FFMA R7, R18, R27, R7 ;  /* 0x0000001b12077223 */ /* 0x000fe40000000007 */
[----:B------:R-:W-:Y:S01]  /*0f80*/  FFMA R41, R6, R41, R5 ;  /* 0x0000002906297223 */ /* 0x000fe20000000005 */
[----:B------:R-:W-:Y:S02]  /*0f90*/  SEL R15, R34, RZ, P2 ;  /* 0x000000ff220f7207 */ /* 0x000fe40001000000 */
[----:B------:R-:W-:Y:S02]  /*0fa0*/  SEL R38, R38, RZ, P2 ;  /* 0x000000ff26267207 */ /* 0x000fe40001000000 */
[----:B------:R-:W-:Y:S02]  /*0fb0*/  SEL R16, R35, RZ, P2 ;  /* 0x000000ff23107207 */ /* 0x000fe40001000000 */
[----:B------:R-:W-:Y:S01]  /*0fc0*/  SEL R39, R39, RZ, P2 ;  /* 0x000000ff27277207 */ /* 0x000fe20001000000 */
[----:B------:R-:W-:-:S04]  /*0fd0*/  FFMA R38, R15, R3, R38 ;  /* 0x000000030f267223 */ /* 0x000fc80000000026 */
[----:B------:R-:W-:Y:S01]  /*0fe0*/  FFMA R39, R16, R2, R39 ;  /* 0x0000000210277223 */ /* 0x000fe20000000027 */
[C---:B------:R-:W-:Y:S01]  /*0ff0*/  FSETP.GEU.AND P6, PT, R38.reuse, RZ, PT ;  /* 0x000000ff2600720b */ /* 0x040fe20003fce000 */
[----:B------:R-:W0:Y:S03]  /*1000*/  LDC.64 R2, c[0x0][0x2b0] ;  /* 0x0000ac00ff027b82 */ /* 0x000e260000000a00 */
[----:B------:R-:W-:Y:S02]  /*1010*/  FSEL R38, R38, RZ, P6 ;  /* 0x000000ff26267208 */ /* 0x000fe40003000000 */
[C---:B------:R-:W-:Y:S02]  /*1020*/  FSETP.GEU.AND P6, PT, R4.reuse, RZ, PT ;  /* 0x000000ff0400720b */ /* 0x040fe40003fce000 */
[----:B------:R-:W-:Y:S02]  /*1030*/  FSETP.GEU.AND P5, PT, R39, RZ, PT ;  /* 0x000000ff2700720b */ /* 0x000fe40003fae000 */
[----:B------:R-:W-:-:S02]  /*1040*/  FSEL R11, R4, RZ, P6 ;  /* 0x000000ff040b7208 */ /* 0x000fc40003000000 */
[----:B------:R-:W-:Y:S02]  /*1050*/  FSEL R39, R39, RZ, P5 ;  /* 0x000000ff27277208 */ /* 0x000fe40002800000 */
[----:B------:R-:W-:Y:S02]  /*1060*/  SEL R4, R29, RZ, !P0 ;  /* 0x000000ff1d047207 */ /* 0x000fe40004000000 */
[----:B------:R-:W-:Y:S02]  /*1070*/  @P3 FSEL R10, R38, RZ, P2 ;  /* 0x000000ff260a3208 */ /* 0x000fe40001000000 */
[----:B------:R-:W-:Y:S01]  /*1080*/  @P3 FSEL R11, R39, RZ, P2 ;  /* 0x000000ff270b3208 */ /* 0x000fe20001000000 */
[----:B------:R-:W-:Y:S01]  /*1090*/  FFMA R42, R9, R42, R4 ;  /* 0x0000002a092a7223 */ /* 0x000fe20000000004 */
[----:B------:R-:W-:Y:S02]  /*10a0*/  FSETP.GEU.AND P2, PT, R41, RZ, PT ;  /* 0x000000ff2900720b */ /* 0x000fe40003f4e000 */
[----:B------:R-:W-:-:S02]  /*10b0*/  FSETP.GEU.AND P3, PT, R7, RZ, PT ;  /* 0x000000ff0700720b */ /* 0x000fc40003f6e000 */
[----:B------:R-:W-:Y:S02]  /*10c0*/  @!P1 FSEL R10, R41, RZ, P2 ;  /* 0x000000ff290a9208 */ /* 0x000fe40001000000 */
[----:B------:R-:W-:Y:S02]  /*10d0*/  @!P1 FSEL R11, R7, RZ, P3 ;  /* 0x000000ff070b9208 */ /* 0x000fe40001800000 */
[----:B------:R-:W-:Y:S02]  /*10e0*/  FSETP.GEU.AND P1, PT, R8, RZ, PT ;  /* 0x000000ff0800720b */ /* 0x000fe40003f2e000 */
[----:B------:R-:W-:Y:S01]  /*10f0*/  FSETP.GEU.AND P2, PT, R42, RZ, PT ;  /* 0x000000ff2a00720b */ /* 0x000fe20003f4e000 */
[----:B0-----:R-:W-:Y:S01]  /*1100*/  IMAD.WIDE R2, R0, 0x4, R2 ;  /* 0x0000000400027825 */ /* 0x001fe200078e0202 */
[----:B------:R-:W-:Y:S02]  /*1110*/  @!P0 FSEL R10, R8, RZ, P1 ;  /* 0x000000ff080a8208 */ /* 0x000fe40000800000 */
[----:B------:R-:W-:-:S05]  /*1120*/  @!P0 FSEL R11, R42, RZ, P2 ;  /* 0x000000ff2a0b8208 */ /* 0x000fca0001000000 */
[----:B------:R-:W-:Y:S01]  /*1130*/  STG.E.64 desc[UR4][R2.64], R10 ;  /* 0x0000000a02007986 */ /* 0x000fe2000c101b04 */
[----:B------:R-:W-:Y:S05]  /*1140*/  EXIT ;  /* 0x000000000000794d */ /* 0x000fea0003800000 */
.L_x_0:
[----:B------:R-:W-:-:S00]  /*1150*/  BRA `(.L_x_0) ;  /* 0xfffffffc00fc7947 */ /* 0x000fc0000383ffff */
[----:B------:R-:W-:-:S00]  /*1160*/  NOP ;  /* 0x0000000000007918 */ /* 0x000fc00000000000 */
        /* <DEDUP_REMOVED lines=9> */
.L_x_1:


//--------------------- .nv.global.init           --------------------------
	.section	.nv.global.init,"aw",@progbits
.nv.global.init:
	.type		_$_str,@object
	.size		_$_str,(_$_str_$_2 - _$_str)
_$_str:
        /*0000*/ 	.byte	0x5f, 0x5f, 0x43, 0x55, 0x44, 0x41, 0x5f, 0x46, 0x54, 0x5a, 0x00
	.type		_$_str_$_2,@object
	.size		_$_str_$_2,(.L_1 - _$_str_$_2)
_$_str_$_2:
        /*000b*/ 	.byte	0x5f, 0x5f, 0x43, 0x55, 0x44, 0x41, 0x5f, 0x50, 0x52, 0x45, 0x43, 0x5f, 0x53, 0x51, 0x52, 0x54
        /*001b*/ 	.byte	0x00
.L_1:


//--------------------- .nv.constant0.triton_poi_fused_cat_32 --------------------------
	.section	.nv.constant0.triton_poi_fused_cat_32,"a",@progbits
	.sectionflags	@""
	.align	4
.nv.constant0.triton_poi_fused_cat_32:
	.zero		700
